//
// Generated by NVIDIA NVVM Compiler
//
// Compiler Build ID: CL-36424714
// Cuda compilation tools, release 13.0, V13.0.88
// Based on NVVM 20.0.0
//

.version 9.0
.target sm_100
.address_size 64

	// .globl	_Z26sequential_load_add_kernelPdiS_
.extern .shared .align 16 .b8 s_arr[];

.visible .entry _Z26sequential_load_add_kernelPdiS_(
	.param .u64 .ptr .align 1 _Z26sequential_load_add_kernelPdiS__param_0,
	.param .u32 _Z26sequential_load_add_kernelPdiS__param_1,
	.param .u64 .ptr .align 1 _Z26sequential_load_add_kernelPdiS__param_2
)
{
	.reg .pred 	%p<7>;
	.reg .b32 	%r<17>;
	.reg .b64 	%rd<11>;
	.reg .b64 	%fd<14>;

	ld.param.u64 	%rd3, [_Z26sequential_load_add_kernelPdiS__param_0];
	ld.param.u32 	%r9, [_Z26sequential_load_add_kernelPdiS__param_1];
	ld.param.u64 	%rd2, [_Z26sequential_load_add_kernelPdiS__param_2];
	cvta.to.global.u64 	%rd1, %rd3;
	mov.u32 	%r1, %tid.x;
	mov.u32 	%r2, %ctaid.x;
	mov.u32 	%r16, %ntid.x;
	mul.lo.s32 	%r10, %r16, %r2;
	shl.b32 	%r11, %r10, 1;
	add.s32 	%r4, %r11, %r1;
	setp.ge.s32 	%p1, %r4, %r9;
	mov.f64 	%fd12, 0d0000000000000000;
	@%p1 bra 	$L__BB0_2;
	mul.wide.s32 	%rd4, %r4, 8;
	add.s64 	%rd5, %rd1, %rd4;
	ld.global.f64 	%fd12, [%rd5];
$L__BB0_2:
	add.s32 	%r5, %r4, %r16;
	setp.ge.u32 	%p2, %r5, %r9;
	mov.f64 	%fd13, 0d0000000000000000;
	@%p2 bra 	$L__BB0_4;
	mul.wide.u32 	%rd6, %r5, 8;
	add.s64 	%rd7, %rd1, %rd6;
	ld.global.f64 	%fd13, [%rd7];
$L__BB0_4:
	shl.b32 	%r12, %r1, 3;
	mov.u32 	%r13, s_arr;
	add.s32 	%r6, %r13, %r12;
	add.f64 	%fd7, %fd13, %fd12;
	st.shared.f64 	[%r6], %fd7;
	bar.sync 	0;
	setp.lt.u32 	%p3, %r16, 2;
	@%p3 bra 	$L__BB0_8;
$L__BB0_5:
	shr.u32 	%r8, %r16, 1;
	setp.ge.u32 	%p4, %r1, %r8;
	@%p4 bra 	$L__BB0_7;
	shl.b32 	%r14, %r8, 3;
	add.s32 	%r15, %r6, %r14;
	ld.shared.f64 	%fd8, [%r15];
	ld.shared.f64 	%fd9, [%r6];
	add.f64 	%fd10, %fd8, %fd9;
	st.shared.f64 	[%r6], %fd10;
$L__BB0_7:
	bar.sync 	0;
	setp.gt.u32 	%p5, %r16, 3;
	mov.u32 	%r16, %r8;
	@%p5 bra 	$L__BB0_5;
$L__BB0_8:
	setp.ne.s32 	%p6, %r1, 0;
	@%p6 bra 	$L__BB0_10;
	ld.shared.f64 	%fd11, [s_arr];
	cvta.to.global.u64 	%rd8, %rd2;
	mul.wide.u32 	%rd9, %r2, 8;
	add.s64 	%rd10, %rd8, %rd9;
	st.global.f64 	[%rd10], %fd11;
$L__BB0_10:
	ret;

}


// ===== COMPILED SASS (sm_100) =====

	.target	sm_100

	.elftype	@"ET_EXEC"


//--------------------- .note.nv.tkinfo           --------------------------
	.section	.note.nv.tkinfo,"",@"SHT_NOTE"
	.sectionflags	@"SHF_NOTE_NV_TKINFO"
	.tkinfo
        /*0018*/ 	.word	0x00000002
        /*0030*/ 	.string	""
        /*0030*/ 	.string	"ptxas"
        /*0030*/ 	.string	"Cuda compilation tools, release 13.0, V13.0.88"
        /*0030*/ 	.string	"Build cuda_13.0.r13.0/compiler.36424714_0"
        /*0030*/ 	.string	"-arch sm_100 -m 64 "



//--------------------- .note.nv.cuinfo           --------------------------
	.section	.note.nv.cuinfo,"",@"SHT_NOTE"
	.sectionflags	@"SHF_NOTE_NV_CUINFO"
        /*0018*/ 	.short	0x0002
        /*001a*/ 	.short	0x0064
        /*001c*/ 	.short	0x0082
	.zero		2


//--------------------- .nv.info                  --------------------------
	.section	.nv.info,"",@"SHT_CUDA_INFO"
	.align	4


	//----- nvinfo : EIATTR_REGCOUNT
	.align		4
        /*0000*/ 	.byte	0x04, 0x2f
        /*0002*/ 	.short	(.L_1 - .L_0)
	.align		4
.L_0:
        /*0004*/ 	.word	index@(_Z26sequential_load_add_kernelPdiS_)
        /*0008*/ 	.word	0x0000000e


	//----- nvinfo : EIATTR_FRAME_SIZE
	.align		4
.L_1:
        /*000c*/ 	.byte	0x04, 0x11
        /*000e*/ 	.short	(.L_3 - .L_2)
	.align		4
.L_2:
        /*0010*/ 	.word	index@(_Z26sequential_load_add_kernelPdiS_)
        /*0014*/ 	.word	0x00000000


	//----- nvinfo : EIATTR_MIN_STACK_SIZE
	.align		4
.L_3:
        /*0018*/ 	.byte	0x04, 0x12
        /*001a*/ 	.short	(.L_5 - .L_4)
	.align		4
.L_4:
        /*001c*/ 	.word	index@(_Z26sequential_load_add_kernelPdiS_)
        /*0020*/ 	.word	0x00000000
.L_5:


//--------------------- .nv.compat                --------------------------
	.section	.nv.compat,"",@"SHT_CUDA_COMPAT_INFO"
	.align	4
        /*0000*/ 	.byte	0x02, 0x09, 0x00, 0x00, 0x02, 0x02, 0x01, 0x00, 0x02, 0x05, 0x05, 0x00, 0x03, 0x07, 0x01, 0x01
        /*0010*/ 	.byte	0x02, 0x03, 0x00, 0x00, 0x02, 0x06, 0x01, 0x00, 0x04, 0x0b, 0x08, 0x00, 0x01, 0x00, 0x00, 0x00
        /*0020*/ 	.byte	0x00, 0x00, 0x00, 0x00


//--------------------- .nv.info._Z26sequential_load_add_kernelPdiS_ --------------------------
	.section	.nv.info._Z26sequential_load_add_kernelPdiS_,"",@"SHT_CUDA_INFO"
	.sectionflags	@""
	.align	4


	//----- nvinfo : EIATTR_CUDA_API_VERSION
	.align		4
        /*0000*/ 	.byte	0x04, 0x37
        /*0002*/ 	.short	(.L_7 - .L_6)
.L_6:
        /*0004*/ 	.word	0x00000082


	//----- nvinfo : EIATTR_KPARAM_INFO
	.align		4
.L_7:
        /*0008*/ 	.byte	0x04, 0x17
        /*000a*/ 	.short	(.L_9 - .L_8)
.L_8:
        /*000c*/ 	.word	0x00000000
        /*0010*/ 	.short	0x0002
        /*0012*/ 	.short	0x0010
        /*0014*/ 	.byte	0x00, 0xf5, 0x21, 0x00


	//----- nvinfo : EIATTR_KPARAM_INFO
	.align		4
.L_9:
        /*0018*/ 	.byte	0x04, 0x17
        /*001a*/ 	.short	(.L_11 - .L_10)
.L_10:
        /*001c*/ 	.word	0x00000000
        /*0020*/ 	.short	0x0001
        /*0022*/ 	.short	0x0008
        /*0024*/ 	.byte	0x00, 0xf0, 0x11, 0x00


	//----- nvinfo : EIATTR_KPARAM_INFO
	.align		4
.L_11:
        /*0028*/ 	.byte	0x04, 0x17
        /*002a*/ 	.short	(.L_13 - .L_12)
.L_12:
        /*002c*/ 	.word	0x00000000
        /*0030*/ 	.short	0x0000
        /*0032*/ 	.short	0x0000
        /*0034*/ 	.byte	0x00, 0xf5, 0x21, 0x00


	//----- nvinfo : EIATTR_SPARSE_MMA_MASK
	.align		4
.L_13:
        /*0038*/ 	.byte	0x03, 0x50
        /*003a*/ 	.short	0x0000


	//----- nvinfo : EIATTR_MAXREG_COUNT
	.align		4
        /*003c*/ 	.byte	0x03, 0x1b
        /*003e*/ 	.short	0x00ff


	//----- nvinfo : EIATTR_NUM_BARRIERS
	.align		4
        /*0040*/ 	.byte	0x02, 0x4c
        /*0042*/ 	.byte	0x01
	.zero		1


	//----- nvinfo : EIATTR_MERCURY_ISA_VERSION
	.align		4
        /*0044*/ 	.byte	0x03, 0x5f
        /*0046*/ 	.short	0x0101


	//----- nvinfo : EIATTR_VRC_CTA_INIT_COUNT
	.align		4
        /*0048*/ 	.byte	0x02, 0x4a
	.zero		1
	.zero		1


	//----- nvinfo : EIATTR_EXIT_INSTR_OFFSETS
	.align		4
        /*004c*/ 	.byte	0x04, 0x1c
        /*004e*/ 	.short	(.L_15 - .L_14)


	//   ....[0]....
.L_14:
        /*0050*/ 	.word	0x00000290


	//   ....[1]....
        /*0054*/ 	.word	0x00000310


	//----- nvinfo : EIATTR_CBANK_PARAM_SIZE
	.align		4
.L_15:
        /*0058*/ 	.byte	0x03, 0x19
        /*005a*/ 	.short	0x0018


	//----- nvinfo : EIATTR_PARAM_CBANK
	.align		4
        /*005c*/ 	.byte	0x04, 0x0a
        /*005e*/ 	.short	(.L_17 - .L_16)
	.align		4
.L_16:
        /*0060*/ 	.word	index@(.nv.constant0._Z26sequential_load_add_kernelPdiS_)
        /*0064*/ 	.short	0x0380
        /*0066*/ 	.short	0x0018


	//----- nvinfo : EIATTR_SW_WAR
	.align		4
.L_17:
        /*0068*/ 	.byte	0x04, 0x36
        /*006a*/ 	.short	(.L_19 - .L_18)
.L_18:
        /*006c*/ 	.word	0x00000008
.L_19:


//--------------------- .nv.callgraph             --------------------------
	.section	.nv.callgraph,"",@"SHT_CUDA_CALLGRAPH"
	.align	4
	.sectionentsize	8
	.align		4
        /*0000*/ 	.word	0x00000000
	.align		4
        /*0004*/ 	.word	0xffffffff
	.align		4
        /*0008*/ 	.word	0x00000000
	.align		4
        /*000c*/ 	.word	0xfffffffe
	.align		4
        /*0010*/ 	.word	0x00000000
	.align		4
        /*0014*/ 	.word	0xfffffffd
	.align		4
        /*0018*/ 	.word	0x00000000
	.align		4
        /*001c*/ 	.word	0xfffffffc


//--------------------- .text._Z26sequential_load_add_kernelPdiS_ --------------------------
	.section	.text._Z26sequential_load_add_kernelPdiS_,"ax",@progbits
	.align	128
        .global         _Z26sequential_load_add_kernelPdiS_
        .type           _Z26sequential_load_add_kernelPdiS_,@function
        .size           _Z26sequential_load_add_kernelPdiS_,(.L_x_3 - _Z26sequential_load_add_kernelPdiS_)
        .other          _Z26sequential_load_add_kernelPdiS_,@"STO_CUDA_ENTRY STV_DEFAULT"
_Z26sequential_load_add_kernelPdiS_:
.text._Z26sequential_load_add_kernelPdiS_:
[----:B------:R-:W-:Y:S01]  /*0000*/  LDC R1, c[0x0][0x37c] ;  /* 0x0000df00ff017b82 */ /* 0x000fe20000000800 */
[----:B------:R-:W0:Y:S01]  /*0010*/  S2R R0, SR_CTAID.X ;  /* 0x0000000000007919 */ /* 0x000e220000002500 */
[----:B------:R-:W1:Y:S01]  /*0020*/  LDCU UR4, c[0x0][0x360] ;  /* 0x00006c00ff0477ac */ /* 0x000e620008000800 */
[----:B------:R-:W2:Y:S01]  /*0030*/  S2R R11, SR_TID.X ;  /* 0x00000000000b7919 */ /* 0x000ea20000002100 */
[----:B------:R-:W3:Y:S01]  /*0040*/  LDCU UR5, c[0x0][0x388] ;  /* 0x00007100ff0577ac */ /* 0x000ee20008000800 */
[----:B------:R-:W4:Y:S01]  /*0050*/  LDCU.64 UR6, c[0x0][0x358] ;  /* 0x00006b00ff0677ac */ /* 0x000f220008000a00 */
[----:B-1----:R-:W-:Y:S02]  /*0060*/  IMAD.U32 R10, RZ, RZ, UR4 ;  /* 0x00000004ff0a7e24 */ /* 0x002fe4000f8e00ff */
[----:B0-----:R-:W-:-:S04]  /*0070*/  IMAD R2, R0, UR4, RZ ;  /* 0x0000000400027c24 */ /* 0x001fc8000f8e02ff */
[----:B--2---:R-:W-:-:S04]  /*0080*/  IMAD R3, R2, 0x2, R11 ;  /* 0x0000000202037824 */ /* 0x004fc800078e020b */
[C---:B------:R-:W-:Y:S01]  /*0090*/  IMAD.IADD R7, R3.reuse, 0x1, R10 ;  /* 0x0000000103077824 */ /* 0x040fe200078e020a */
[----:B---3--:R-:W-:-:S04]  /*00a0*/  ISETP.GE.AND P0, PT, R3, UR5, PT ;  /* 0x0000000503007c0c */ /* 0x008fc8000bf06270 */
[----:B------:R-:W-:-:S09]  /*00b0*/  ISETP.GE.U32.AND P1, PT, R7, UR5, PT ;  /* 0x0000000507007c0c */ /* 0x000fd2000bf26070 */
[----:B------:R-:W0:Y:S08]  /*00c0*/  @!P0 LDC.64 R4, c[0x0][0x380] ;  /* 0x0000e000ff048b82 */ /* 0x000e300000000a00 */
[----:B------:R-:W1:Y:S01]  /*00d0*/  @!P1 LDC.64 R8, c[0x0][0x380] ;  /* 0x0000e000ff089b82 */ /* 0x000e620000000a00 */
[----:B0-----:R-:W-:Y:S01]  /*00e0*/  @!P0 IMAD.WIDE R4, R3, 0x8, R4 ;  /* 0x0000000803048825 */ /* 0x001fe200078e0204 */
[----:B------:R-:W-:-:S06]  /*00f0*/  CS2R R2, SRZ ;  /* 0x0000000000027805 */ /* 0x000fcc000001ff00 */
[----:B----4-:R-:W2:Y:S01]  /*0100*/  @!P0 LDG.E.64 R2, desc[UR6][R4.64] ;  /* 0x0000000604028981 */ /* 0x010ea2000c1e1b00 */
[----:B-1----:R-:W-:Y:S01]  /*0110*/  @!P1 IMAD.WIDE.U32 R8, R7, 0x8, R8 ;  /* 0x0000000807089825 */ /* 0x002fe200078e0008 */
[----:B------:R-:W-:-:S06]  /*0120*/  CS2R R6, SRZ ;  /* 0x0000000000067805 */ /* 0x000fcc000001ff00 */
[----:B------:R-:W2:Y:S01]  /*0130*/  @!P1 LDG.E.64 R6, desc[UR6][R8.64] ;  /* 0x0000000608069981 */ /* 0x000ea2000c1e1b00 */
[----:B------:R-:W0:Y:S01]  /*0140*/  S2UR UR5, SR_CgaCtaId ;  /* 0x00000000000579c3 */ /* 0x000e220000008800 */
[----:B------:R-:W-:Y:S01]  /*0150*/  UMOV UR4, 0x400 ;  /* 0x0000040000047882 */ /* 0x000fe20000000000 */
[----:B------:R-:W-:Y:S02]  /*0160*/  ISETP.GE.U32.AND P1, PT, R10, 0x2, PT ;  /* 0x000000020a00780c */ /* 0x000fe40003f26070 */
[----:B------:R-:W-:Y:S01]  /*0170*/  ISETP.NE.AND P0, PT, R11, RZ, PT ;  /* 0x000000ff0b00720c */ /* 0x000fe20003f05270 */
[----:B0-----:R-:W-:Y:S01]  /*0180*/  ULEA UR4, UR5, UR4, 0x18 ;  /* 0x0000000405047291 */ /* 0x001fe2000f8ec0ff */
[----:B--2---:R-:W-:-:S05]  /*0190*/  DADD R2, R6, R2 ;  /* 0x0000000006027229 */ /* 0x004fca0000000002 */
[----:B------:R-:W-:-:S05]  /*01a0*/  LEA R7, R11, UR4, 0x3 ;  /* 0x000000040b077c11 */ /* 0x000fca000f8e18ff */
[----:B------:R0:W-:Y:S01]  /*01b0*/  STS.64 [R7], R2 ;  /* 0x0000000207007388 */ /* 0x0001e20000000a00 */
[----:B------:R-:W-:Y:S06]  /*01c0*/  BAR.SYNC.DEFER_BLOCKING 0x0 ;  /* 0x0000000000007b1d */ /* 0x000fec0000010000 */
[----:B------:R-:W-:Y:S05]  /*01d0*/  @!P1 BRA `(.L_x_0) ;  /* 0x00000000002c9947 */ /* 0x000fea0003800000 */
.L_x_1:
[----:B------:R-:W-:-:S04]  /*01e0*/  SHF.R.U32.HI R8, RZ, 0x1, R10 ;  /* 0x00000001ff087819 */ /* 0x000fc8000001160a */
[----:B------:R-:W-:-:S13]  /*01f0*/  ISETP.GE.U32.AND P1, PT, R11, R8, PT ;  /* 0x000000080b00720c */ /* 0x000fda0003f26070 */
[----:B------:R-:W-:Y:S01]  /*0200*/  @!P1 IMAD R6, R8, 0x8, R7 ;  /* 0x0000000808069824 */ /* 0x000fe200078e0207 */
[----:B------:R-:W-:Y:S04]  /*0210*/  @!P1 LDS.64 R4, [R7] ;  /* 0x0000000007049984 */ /* 0x000fe80000000a00 */
[----:B0-----:R-:W0:Y:S02]  /*0220*/  @!P1 LDS.64 R2, [R6] ;  /* 0x0000000006029984 */ /* 0x001e240000000a00 */
[----:B0-----:R-:W-:-:S07]  /*0230*/  @!P1 DADD R2, R2, R4 ;  /* 0x0000000002029229 */ /* 0x001fce0000000004 */
[----:B------:R1:W-:Y:S01]  /*0240*/  @!P1 STS.64 [R7], R2 ;  /* 0x0000000207009388 */ /* 0x0003e20000000a00 */
[----:B------:R-:W-:Y:S01]  /*0250*/  BAR.SYNC.DEFER_BLOCKING 0x0 ;  /* 0x0000000000007b1d */ /* 0x000fe20000010000 */
[----:B------:R-:W-:Y:S01]  /*0260*/  ISETP.GT.U32.AND P1, PT, R10, 0x3, PT ;  /* 0x000000030a00780c */ /* 0x000fe20003f24070 */
[----:B------:R-:W-:-:S12]  /*0270*/  IMAD.MOV.U32 R10, RZ, RZ, R8 ;  /* 0x000000ffff0a7224 */ /* 0x000fd800078e0008 */
[----:B-1----:R-:W-:Y:S05]  /*0280*/  @P1 BRA `(.L_x_1) ;  /* 0xfffffffc00d41947 */ /* 0x002fea000383ffff */
.L_x_0:
[----:B------:R-:W-:Y:S05]  /*0290*/  @P0 EXIT ;  /* 0x000000000000094d */ /* 0x000fea0003800000 */
[----:B------:R-:W1:Y:S01]  /*02a0*/  S2UR UR5, SR_CgaCtaId ;  /* 0x00000000000579c3 */ /* 0x000e620000008800 */
[----:B------:R-:W-:-:S07]  /*02b0*/  UMOV UR4, 0x400 ;  /* 0x0000040000047882 */ /* 0x000fce0000000000 */
[----:B------:R-:W2:Y:S01]  /*02c0*/  LDC.64 R4, c[0x0][0x390] ;  /* 0x0000e400ff047b82 */ /* 0x000ea20000000a00 */
[----:B-1----:R-:W-:Y:S01]  /*02d0*/  ULEA UR4, UR5, UR4, 0x18 ;  /* 0x0000000405047291 */ /* 0x002fe2000f8ec0ff */
[----:B--2---:R-:W-:-:S08]  /*02e0*/  IMAD.WIDE.U32 R4, R0, 0x8, R4 ;  /* 0x0000000800047825 */ /* 0x004fd000078e0004 */
[----:B0-----:R-:W0:Y:S04]  /*02f0*/  LDS.64 R2, [UR4] ;  /* 0x00000004ff027984 */ /* 0x001e280008000a00 */
[----:B0-----:R-:W-:Y:S01]  /*0300*/  STG.E.64 desc[UR6][R4.64], R2 ;  /* 0x0000000204007986 */ /* 0x001fe2000c101b06 */
[----:B------:R-:W-:Y:S05]  /*0310*/  EXIT ;  /* 0x000000000000794d */ /* 0x000fea0003800000 */
.L_x_2:
[----:B------:R-:W-:-:S00]  /*0320*/  BRA `(.L_x_2) ;  /* 0xfffffffc00fc7947 */ /* 0x000fc0000383ffff */
[----:B------:R-:W-:-:S00]  /*0330*/  NOP ;  /* 0x0000000000007918 */ /* 0x000fc00000000000 */
        /* <DEDUP_REMOVED lines=12> */
.L_x_3:


//--------------------- .nv.shared._Z26sequential_load_add_kernelPdiS_ --------------------------
	.section	.nv.shared._Z26sequential_load_add_kernelPdiS_,"aw",@nobits
	.sectionflags	@""
	.align	16
	.zero		1024


//--------------------- .nv.shared.reserved.0     --------------------------
	.section	.nv.shared.reserved.0,"aw",@nobits
	.weak		__nv_reservedSMEM_offset_0_alias
	.size		__nv_reservedSMEM_offset_0_alias, 0, 64
	.other		__nv_reservedSMEM_offset_0_alias,@"STO_CUDA_RESERVED_SHARED STV_DEFAULT"
__nv_reservedSMEM_offset_0_alias:
	.zero		0
	.zero		64


//--------------------- .nv.constant0._Z26sequential_load_add_kernelPdiS_ --------------------------
	.section	.nv.constant0._Z26sequential_load_add_kernelPdiS_,"a",@progbits
	.sectionflags	@""
	.align	4
.nv.constant0._Z26sequential_load_add_kernelPdiS_:
	.zero		920


//--------------------- SYMBOLS --------------------------

	.type		.nv.reservedSmem.offset0,@object
	.size		.nv.reservedSmem.offset0,0x4
	.type		.nv.reservedSmem.cap,@object
	.size		.nv.reservedSmem.cap,0x4
